//
// Generated by NVIDIA NVVM Compiler
//
// Compiler Build ID: CL-36424714
// Cuda compilation tools, release 13.0, V13.0.88
// Based on NVVM 20.0.0
//

.version 9.0
.target sm_100
.address_size 64

	// .globl	_Z19findAnomaliesKernelP3RowiPiS1_

.visible .entry _Z19findAnomaliesKernelP3RowiPiS1_(
	.param .u64 .ptr .align 1 _Z19findAnomaliesKernelP3RowiPiS1__param_0,
	.param .u32 _Z19findAnomaliesKernelP3RowiPiS1__param_1,
	.param .u64 .ptr .align 1 _Z19findAnomaliesKernelP3RowiPiS1__param_2,
	.param .u64 .ptr .align 1 _Z19findAnomaliesKernelP3RowiPiS1__param_3
)
{
	.reg .pred 	%p<15>;
	.reg .b32 	%r<48>;
	.reg .b64 	%rd<33>;

	ld.param.u64 	%rd16, [_Z19findAnomaliesKernelP3RowiPiS1__param_0];
	ld.param.u32 	%r19, [_Z19findAnomaliesKernelP3RowiPiS1__param_1];
	ld.param.u64 	%rd14, [_Z19findAnomaliesKernelP3RowiPiS1__param_2];
	ld.param.u64 	%rd15, [_Z19findAnomaliesKernelP3RowiPiS1__param_3];
	cvta.to.global.u64 	%rd1, %rd16;
	mov.u32 	%r21, %ctaid.x;
	mov.u32 	%r22, %ntid.x;
	mov.u32 	%r23, %tid.x;
	mad.lo.s32 	%r1, %r21, %r22, %r23;
	mov.u32 	%r24, %nctaid.x;
	mul.lo.s32 	%r25, %r24, %r22;
	add.s32 	%r26, %r25, %r19;
	add.s32 	%r27, %r26, -1;
	div.s32 	%r28, %r27, %r25;
	mul.lo.s32 	%r41, %r28, %r1;
	add.s32 	%r29, %r41, %r28;
	min.s32 	%r3, %r29, %r19;
	setp.le.s32 	%p2, %r3, %r41;
	mov.b32 	%r46, 0;
	mov.u32 	%r47, %r46;
	@%p2 bra 	$L__BB0_14;
	setp.lt.s32 	%p3, %r19, 1;
	@%p3 bra 	$L__BB0_13;
	mov.b32 	%r47, 0;
	mov.u32 	%r46, %r47;
$L__BB0_3:
	mul.wide.s32 	%rd17, %r41, 16;
	add.s64 	%rd2, %rd1, %rd17;
	mov.b32 	%r44, 0;
$L__BB0_4:
	setp.eq.s32 	%p4, %r41, %r44;
	@%p4 bra 	$L__BB0_11;
	ld.global.u32 	%r8, [%rd2+8];
	setp.gt.s32 	%p5, %r8, 1;
	ld.global.u64 	%rd3, [%rd2];
	mul.wide.u32 	%rd18, %r44, 16;
	add.s64 	%rd4, %rd1, %rd18;
	@%p5 bra 	$L__BB0_7;
	ld.global.u64 	%rd32, [%rd4];
	bra.uni 	$L__BB0_10;
$L__BB0_7:
	cvta.to.global.u64 	%rd30, %rd3;
	ld.global.u64 	%rd32, [%rd4];
	cvta.to.global.u64 	%rd31, %rd32;
	add.s32 	%r9, %r8, -1;
	mov.b32 	%r45, 0;
$L__BB0_8:
	ld.global.u32 	%r34, [%rd30];
	ld.global.u32 	%r35, [%rd31];
	setp.ne.s32 	%p6, %r34, %r35;
	@%p6 bra 	$L__BB0_11;
	add.s32 	%r45, %r45, 1;
	add.s64 	%rd31, %rd31, 4;
	add.s64 	%rd30, %rd30, 4;
	setp.lt.s32 	%p7, %r45, %r9;
	@%p7 bra 	$L__BB0_8;
$L__BB0_10:
	cvta.to.global.u64 	%rd19, %rd3;
	mul.wide.s32 	%rd20, %r8, 4;
	add.s64 	%rd21, %rd19, %rd20;
	ld.global.u32 	%r36, [%rd21+-4];
	cvta.to.global.u64 	%rd22, %rd32;
	ld.global.u32 	%r37, [%rd4+8];
	mul.wide.s32 	%rd23, %r37, 4;
	add.s64 	%rd24, %rd22, %rd23;
	ld.global.u32 	%r38, [%rd24+-4];
	setp.ne.s32 	%p9, %r36, %r38;
	mov.pred 	%p14, -1;
	@%p9 bra 	$L__BB0_12;
$L__BB0_11:
	add.s32 	%r44, %r44, 1;
	setp.ne.s32 	%p11, %r44, %r19;
	mov.pred 	%p14, 0;
	@%p11 bra 	$L__BB0_4;
$L__BB0_12:
	selp.u32 	%r39, 1, 0, %p14;
	add.s32 	%r46, %r46, %r39;
	not.pred 	%p12, %p14;
	selp.u32 	%r40, 1, 0, %p12;
	add.s32 	%r47, %r47, %r40;
	add.s32 	%r41, %r41, 1;
	setp.eq.s32 	%p13, %r41, %r3;
	@%p13 bra 	$L__BB0_14;
	bra.uni 	$L__BB0_3;
$L__BB0_13:
	sub.s32 	%r47, %r3, %r41;
$L__BB0_14:
	cvta.to.global.u64 	%rd25, %rd14;
	cvta.to.global.u64 	%rd26, %rd15;
	mul.wide.s32 	%rd27, %r1, 4;
	add.s64 	%rd28, %rd25, %rd27;
	st.global.u32 	[%rd28], %r46;
	add.s64 	%rd29, %rd26, %rd27;
	st.global.u32 	[%rd29], %r47;
	ret;

}


// ===== COMPILED SASS (sm_100) =====

	.target	sm_100

	.elftype	@"ET_EXEC"


//--------------------- .note.nv.tkinfo           --------------------------
	.section	.note.nv.tkinfo,"",@"SHT_NOTE"
	.sectionflags	@"SHF_NOTE_NV_TKINFO"
	.tkinfo
        /*0018*/ 	.word	0x00000002
        /*0030*/ 	.string	""
        /*0030*/ 	.string	"ptxas"
        /*0030*/ 	.string	"Cuda compilation tools, release 13.0, V13.0.88"
        /*0030*/ 	.string	"Build cuda_13.0.r13.0/compiler.36424714_0"
        /*0030*/ 	.string	"-arch sm_100 -m 64 "



//--------------------- .note.nv.cuinfo           --------------------------
	.section	.note.nv.cuinfo,"",@"SHT_NOTE"
	.sectionflags	@"SHF_NOTE_NV_CUINFO"
        /*0018*/ 	.short	0x0002
        /*001a*/ 	.short	0x0064
        /*001c*/ 	.short	0x0082
	.zero		2


//--------------------- .nv.info                  --------------------------
	.section	.nv.info,"",@"SHT_CUDA_INFO"
	.align	4


	//----- nvinfo : EIATTR_REGCOUNT
	.align		4
        /*0000*/ 	.byte	0x04, 0x2f
        /*0002*/ 	.short	(.L_1 - .L_0)
	.align		4
.L_0:
        /*0004*/ 	.word	index@(_Z19findAnomaliesKernelP3RowiPiS1_)
        /*0008*/ 	.word	0x0000001c


	//----- nvinfo : EIATTR_FRAME_SIZE
	.align		4
.L_1:
        /*000c*/ 	.byte	0x04, 0x11
        /*000e*/ 	.short	(.L_3 - .L_2)
	.align		4
.L_2:
        /*0010*/ 	.word	index@(_Z19findAnomaliesKernelP3RowiPiS1_)
        /*0014*/ 	.word	0x00000000


	//----- nvinfo : EIATTR_MIN_STACK_SIZE
	.align		4
.L_3:
        /*0018*/ 	.byte	0x04, 0x12
        /*001a*/ 	.short	(.L_5 - .L_4)
	.align		4
.L_4:
        /*001c*/ 	.word	index@(_Z19findAnomaliesKernelP3RowiPiS1_)
        /*0020*/ 	.word	0x00000000
.L_5:


//--------------------- .nv.compat                --------------------------
	.section	.nv.compat,"",@"SHT_CUDA_COMPAT_INFO"
	.align	4
        /*0000*/ 	.byte	0x02, 0x09, 0x00, 0x00, 0x02, 0x02, 0x01, 0x00, 0x02, 0x05, 0x05, 0x00, 0x03, 0x07, 0x01, 0x01
        /*0010*/ 	.byte	0x02, 0x03, 0x00, 0x00, 0x02, 0x06, 0x01, 0x00, 0x04, 0x0b, 0x08, 0x00, 0x09, 0x00, 0x00, 0x00
        /*0020*/ 	.byte	0x00, 0x00, 0x00, 0x00


//--------------------- .nv.info._Z19findAnomaliesKernelP3RowiPiS1_ --------------------------
	.section	.nv.info._Z19findAnomaliesKernelP3RowiPiS1_,"",@"SHT_CUDA_INFO"
	.sectionflags	@""
	.align	4


	//----- nvinfo : EIATTR_CUDA_API_VERSION
	.align		4
        /*0000*/ 	.byte	0x04, 0x37
        /*0002*/ 	.short	(.L_7 - .L_6)
.L_6:
        /*0004*/ 	.word	0x00000082


	//----- nvinfo : EIATTR_KPARAM_INFO
	.align		4
.L_7:
        /*0008*/ 	.byte	0x04, 0x17
        /*000a*/ 	.short	(.L_9 - .L_8)
.L_8:
        /*000c*/ 	.word	0x00000000
        /*0010*/ 	.short	0x0003
        /*0012*/ 	.short	0x0018
        /*0014*/ 	.byte	0x00, 0xf5, 0x21, 0x00


	//----- nvinfo : EIATTR_KPARAM_INFO
	.align		4
.L_9:
        /*0018*/ 	.byte	0x04, 0x17
        /*001a*/ 	.short	(.L_11 - .L_10)
.L_10:
        /*001c*/ 	.word	0x00000000
        /*0020*/ 	.short	0x0002
        /*0022*/ 	.short	0x0010
        /*0024*/ 	.byte	0x00, 0xf5, 0x21, 0x00


	//----- nvinfo : EIATTR_KPARAM_INFO
	.align		4
.L_11:
        /*0028*/ 	.byte	0x04, 0x17
        /*002a*/ 	.short	(.L_13 - .L_12)
.L_12:
        /*002c*/ 	.word	0x00000000
        /*0030*/ 	.short	0x0001
        /*0032*/ 	.short	0x0008
        /*0034*/ 	.byte	0x00, 0xf0, 0x11, 0x00


	//----- nvinfo : EIATTR_KPARAM_INFO
	.align		4
.L_13:
        /*0038*/ 	.byte	0x04, 0x17
        /*003a*/ 	.short	(.L_15 - .L_14)
.L_14:
        /*003c*/ 	.word	0x00000000
        /*0040*/ 	.short	0x0000
        /*0042*/ 	.short	0x0000
        /*0044*/ 	.byte	0x00, 0xf5, 0x21, 0x00


	//----- nvinfo : EIATTR_SPARSE_MMA_MASK
	.align		4
.L_15:
        /*0048*/ 	.byte	0x03, 0x50
        /*004a*/ 	.short	0x0000


	//----- nvinfo : EIATTR_MAXREG_COUNT
	.align		4
        /*004c*/ 	.byte	0x03, 0x1b
        /*004e*/ 	.short	0x00ff


	//----- nvinfo : EIATTR_MERCURY_ISA_VERSION
	.align		4
        /*0050*/ 	.byte	0x03, 0x5f
        /*0052*/ 	.short	0x0101


	//----- nvinfo : EIATTR_VRC_CTA_INIT_COUNT
	.align		4
        /*0054*/ 	.byte	0x02, 0x4a
	.zero		1
	.zero		1


	//----- nvinfo : EIATTR_EXIT_INSTR_OFFSETS
	.align		4
        /*0058*/ 	.byte	0x04, 0x1c
        /*005a*/ 	.short	(.L_17 - .L_16)


	//   ....[0]....
.L_16:
        /*005c*/ 	.word	0x00000770


	//----- nvinfo : EIATTR_CRS_STACK_SIZE
	.align		4
.L_17:
        /*0060*/ 	.byte	0x04, 0x1e
        /*0062*/ 	.short	(.L_19 - .L_18)
.L_18:
        /*0064*/ 	.word	0x00000000


	//----- nvinfo : EIATTR_CBANK_PARAM_SIZE
	.align		4
.L_19:
        /*0068*/ 	.byte	0x03, 0x19
        /*006a*/ 	.short	0x0020


	//----- nvinfo : EIATTR_PARAM_CBANK
	.align		4
        /*006c*/ 	.byte	0x04, 0x0a
        /*006e*/ 	.short	(.L_21 - .L_20)
	.align		4
.L_20:
        /*0070*/ 	.word	index@(.nv.constant0._Z19findAnomaliesKernelP3RowiPiS1_)
        /*0074*/ 	.short	0x0380
        /*0076*/ 	.short	0x0020


	//----- nvinfo : EIATTR_SW_WAR
	.align		4
.L_21:
        /*0078*/ 	.byte	0x04, 0x36
        /*007a*/ 	.short	(.L_23 - .L_22)
.L_22:
        /*007c*/ 	.word	0x00000008
.L_23:


//--------------------- .nv.callgraph             --------------------------
	.section	.nv.callgraph,"",@"SHT_CUDA_CALLGRAPH"
	.align	4
	.sectionentsize	8
	.align		4
        /*0000*/ 	.word	0x00000000
	.align		4
        /*0004*/ 	.word	0xffffffff
	.align		4
        /*0008*/ 	.word	0x00000000
	.align		4
        /*000c*/ 	.word	0xfffffffe
	.align		4
        /*0010*/ 	.word	0x00000000
	.align		4
        /*0014*/ 	.word	0xfffffffd
	.align		4
        /*0018*/ 	.word	0x00000000
	.align		4
        /*001c*/ 	.word	0xfffffffc


//--------------------- .text._Z19findAnomaliesKernelP3RowiPiS1_ --------------------------
	.section	.text._Z19findAnomaliesKernelP3RowiPiS1_,"ax",@progbits
	.align	128
        .global         _Z19findAnomaliesKernelP3RowiPiS1_
        .type           _Z19findAnomaliesKernelP3RowiPiS1_,@function
        .size           _Z19findAnomaliesKernelP3RowiPiS1_,(.L_x_13 - _Z19findAnomaliesKernelP3RowiPiS1_)
        .other          _Z19findAnomaliesKernelP3RowiPiS1_,@"STO_CUDA_ENTRY STV_DEFAULT"
_Z19findAnomaliesKernelP3RowiPiS1_:
.text._Z19findAnomaliesKernelP3RowiPiS1_:
[----:B------:R-:W-:Y:S08]  /*0000*/  LDC R1, c[0x0][0x37c] ;  /* 0x0000df00ff017b82 */ /* 0x000ff00000000800 */
[----:B------:R-:W0:Y:S01]  /*0010*/  LDC R6, c[0x0][0x360] ;  /* 0x0000d800ff067b82 */ /* 0x000e220000000800 */
[----:B------:R-:W0:Y:S01]  /*0020*/  LDCU UR4, c[0x0][0x370] ;  /* 0x00006e00ff0477ac */ /* 0x000e220008000800 */
[----:B------:R-:W-:Y:S06]  /*0030*/  BSSY.RECONVERGENT B0, `(.L_x_0) ;  /* 0x000006c000007945 */ /* 0x000fec0003800200 */
[----:B------:R-:W1:Y:S01]  /*0040*/  LDC R10, c[0x0][0x388] ;  /* 0x0000e200ff0a7b82 */ /* 0x000e620000000800 */
[----:B0-----:R-:W-:-:S07]  /*0050*/  IMAD R0, R6, UR4, RZ ;  /* 0x0000000406007c24 */ /* 0x001fce000f8e02ff */
[----:B------:R-:W0:Y:S01]  /*0060*/  S2UR UR4, SR_CTAID.X ;  /* 0x00000000000479c3 */ /* 0x000e220000002500 */
[-C--:B------:R-:W-:Y:S02]  /*0070*/  IABS R9, R0.reuse ;  /* 0x0000000000097213 */ /* 0x080fe40000000000 */
[----:B------:R-:W-:Y:S02]  /*0080*/  IABS R11, R0 ;  /* 0x00000000000b7213 */ /* 0x000fe40000000000 */
[----:B------:R-:W2:Y:S01]  /*0090*/  I2F.RP R4, R9 ;  /* 0x0000000900047306 */ /* 0x000ea20000209400 */
[----:B-1----:R-:W-:Y:S02]  /*00a0*/  IADD3 R5, PT, PT, R0, -0x1, R10 ;  /* 0xffffffff00057810 */ /* 0x002fe40007ffe00a */
[----:B------:R-:W-:-:S05]  /*00b0*/  IADD3 R11, PT, PT, RZ, -R11, RZ ;  /* 0x8000000bff0b7210 */ /* 0x000fca0007ffe0ff */
[----:B--2---:R-:W1:Y:S02]  /*00c0*/  MUFU.RCP R4, R4 ;  /* 0x0000000400047308 */ /* 0x004e640000001000 */
[----:B-1----:R-:W-:Y:S01]  /*00d0*/  VIADD R2, R4, 0xffffffe ;  /* 0x0ffffffe04027836 */ /* 0x002fe20000000000 */
[----:B------:R-:W-:Y:S02]  /*00e0*/  IABS R4, R5 ;  /* 0x0000000500047213 */ /* 0x000fe40000000000 */
[----:B------:R-:W-:-:S03]  /*00f0*/  LOP3.LUT R5, R5, R0, RZ, 0x3c, !PT ;  /* 0x0000000005057212 */ /* 0x000fc600078e3cff */
[----:B------:R1:W2:Y:S01]  /*0100*/  F2I.FTZ.U32.TRUNC.NTZ R3, R2 ;  /* 0x0000000200037305 */ /* 0x0002a2000021f000 */
[----:B------:R-:W-:Y:S01]  /*0110*/  ISETP.GE.AND P1, PT, R5, RZ, PT ;  /* 0x000000ff0500720c */ /* 0x000fe20003f26270 */
[----:B-1----:R-:W-:Y:S02]  /*0120*/  IMAD.MOV.U32 R2, RZ, RZ, RZ ;  /* 0x000000ffff027224 */ /* 0x002fe400078e00ff */
[----:B--2---:R-:W-:-:S04]  /*0130*/  IMAD.MOV R8, RZ, RZ, -R3 ;  /* 0x000000ffff087224 */ /* 0x004fc800078e0a03 */
[----:B------:R-:W-:-:S04]  /*0140*/  IMAD R7, R8, R9, RZ ;  /* 0x0000000908077224 */ /* 0x000fc800078e02ff */
[----:B------:R-:W-:Y:S02]  /*0150*/  IMAD.HI.U32 R3, R3, R7, R2 ;  /* 0x0000000703037227 */ /* 0x000fe400078e0002 */
[----:B------:R-:W0:Y:S02]  /*0160*/  S2R R7, SR_TID.X ;  /* 0x0000000000077919 */ /* 0x000e240000002100 */
[----:B------:R-:W-:Y:S02]  /*0170*/  IMAD.MOV.U32 R2, RZ, RZ, R11 ;  /* 0x000000ffff027224 */ /* 0x000fe400078e000b */
[----:B------:R-:W-:-:S04]  /*0180*/  IMAD.HI.U32 R3, R3, R4, RZ ;  /* 0x0000000403037227 */ /* 0x000fc800078e00ff */
[----:B------:R-:W-:Y:S02]  /*0190*/  IMAD R2, R3, R2, R4 ;  /* 0x0000000203027224 */ /* 0x000fe400078e0204 */
[----:B------:R-:W-:-:S03]  /*01a0*/  IMAD.MOV.U32 R4, RZ, RZ, RZ ;  /* 0x000000ffff047224 */ /* 0x000fc600078e00ff */
[----:B------:R-:W-:-:S13]  /*01b0*/  ISETP.GT.U32.AND P2, PT, R9, R2, PT ;  /* 0x000000020900720c */ /* 0x000fda0003f44070 */
[-C--:B------:R-:W-:Y:S01]  /*01c0*/  @!P2 IADD3 R2, PT, PT, R2, -R9.reuse, RZ ;  /* 0x800000090202a210 */ /* 0x080fe20007ffe0ff */
[----:B------:R-:W-:Y:S01]  /*01d0*/  @!P2 VIADD R3, R3, 0x1 ;  /* 0x000000010303a836 */ /* 0x000fe20000000000 */
[----:B------:R-:W-:Y:S02]  /*01e0*/  ISETP.NE.AND P2, PT, R0, RZ, PT ;  /* 0x000000ff0000720c */ /* 0x000fe40003f45270 */
[----:B------:R-:W-:Y:S01]  /*01f0*/  ISETP.GE.U32.AND P0, PT, R2, R9, PT ;  /* 0x000000090200720c */ /* 0x000fe20003f06070 */
[----:B0-----:R-:W-:Y:S01]  /*0200*/  IMAD R5, R6, UR4, R7 ;  /* 0x0000000406057c24 */ /* 0x001fe2000f8e0207 */
[----:B------:R-:W0:Y:S11]  /*0210*/  LDCU.64 UR4, c[0x0][0x358] ;  /* 0x00006b00ff0477ac */ /* 0x000e360008000a00 */
[----:B------:R-:W-:-:S05]  /*0220*/  @P0 VIADD R3, R3, 0x1 ;  /* 0x0000000103030836 */ /* 0x000fca0000000000 */
[----:B------:R-:W-:Y:S02]  /*0230*/  @!P1 IADD3 R3, PT, PT, -R3, RZ, RZ ;  /* 0x000000ff03039210 */ /* 0x000fe40007ffe1ff */
[----:B------:R-:W-:Y:S01]  /*0240*/  @!P2 LOP3.LUT R3, RZ, R0, RZ, 0x33, !PT ;  /* 0x00000000ff03a212 */ /* 0x000fe200078e33ff */
[----:B------:R-:W-:-:S04]  /*0250*/  IMAD.MOV.U32 R0, RZ, RZ, RZ ;  /* 0x000000ffff007224 */ /* 0x000fc800078e00ff */
[----:B------:R-:W-:-:S05]  /*0260*/  IMAD R9, R5, R3, RZ ;  /* 0x0000000305097224 */ /* 0x000fca00078e02ff */
[----:B------:R-:W-:-:S04]  /*0270*/  VIADDMNMX R8, R9, R3, R10, PT ;  /* 0x0000000309087246 */ /* 0x000fc8000380010a */
[----:B------:R-:W-:-:S13]  /*0280*/  ISETP.GT.AND P0, PT, R8, R9, PT ;  /* 0x000000090800720c */ /* 0x000fda0003f04270 */
[----:B0-----:R-:W-:Y:S05]  /*0290*/  @!P0 BRA `(.L_x_1) ;  /* 0x0000000400148947 */ /* 0x001fea0003800000 */
[----:B------:R-:W-:-:S13]  /*02a0*/  ISETP.GE.AND P0, PT, R10, 0x1, PT ;  /* 0x000000010a00780c */ /* 0x000fda0003f06270 */
[----:B------:R-:W-:Y:S05]  /*02b0*/  @!P0 BRA `(.L_x_2) ;  /* 0x0000000400088947 */ /* 0x000fea0003800000 */
[----:B------:R-:W-:Y:S01]  /*02c0*/  HFMA2 R0, -RZ, RZ, 0, 0 ;  /* 0x00000000ff007431 */ /* 0x000fe200000001ff */
[----:B------:R-:W-:Y:S01]  /*02d0*/  BSSY.RECONVERGENT B1, `(.L_x_3) ;  /* 0x000003f000017945 */ /* 0x000fe20003800200 */
[----:B------:R-:W-:-:S07]  /*02e0*/  IMAD.MOV.U32 R4, RZ, RZ, RZ ;  /* 0x000000ffff047224 */ /* 0x000fce00078e00ff */
.L_x_11:
[----:B------:R-:W0:Y:S01]  /*02f0*/  LDC.64 R2, c[0x0][0x380] ;  /* 0x0000e000ff027b82 */ /* 0x000e220000000a00 */
[----:B------:R-:W-:Y:S01]  /*0300*/  BSSY.RECONVERGENT B2, `(.L_x_4) ;  /* 0x0000032000027945 */ /* 0x000fe20003800200 */
[----:B------:R-:W-:Y:S02]  /*0310*/  IMAD.MOV.U32 R14, RZ, RZ, RZ ;  /* 0x000000ffff0e7224 */ /* 0x000fe400078e00ff */
[----:B0-----:R-:W-:-:S07]  /*0320*/  IMAD.WIDE R2, R9, 0x10, R2 ;  /* 0x0000001009027825 */ /* 0x001fce00078e0202 */
.L_x_10:
[----:B------:R-:W-:Y:S01]  /*0330*/  ISETP.NE.AND P0, PT, R9, R14, PT ;  /* 0x0000000e0900720c */ /* 0x000fe20003f05270 */
[----:B------:R-:W-:-:S12]  /*0340*/  BSSY.RELIABLE B3, `(.L_x_5) ;  /* 0x0000028000037945 */ /* 0x000fd80003800100 */
[----:B-1----:R-:W-:Y:S05]  /*0350*/  @!P0 BRA `(.L_x_6) ;  /* 0x0000000000988947 */ /* 0x002fea0003800000 */
[----:B------:R-:W2:Y:S01]  /*0360*/  LDG.E R15, desc[UR4][R2.64+0x8] ;  /* 0x00000804020f7981 */ /* 0x000ea2000c1e1900 */
[----:B------:R-:W0:Y:S03]  /*0370*/  LDC.64 R10, c[0x0][0x380] ;  /* 0x0000e000ff0a7b82 */ /* 0x000e260000000a00 */
[----:B------:R1:W5:Y:S01]  /*0380*/  LDG.E.64 R12, desc[UR4][R2.64] ;  /* 0x00000004020c7981 */ /* 0x000362000c1e1b00 */
[----:B0-----:R-:W-:Y:S01]  /*0390*/  IMAD.WIDE.U32 R10, R14, 0x10, R10 ;  /* 0x000000100e0a7825 */ /* 0x001fe200078e000a */
[----:B--2---:R-:W-:-:S13]  /*03a0*/  ISETP.GT.AND P0, PT, R15, 0x1, PT ;  /* 0x000000010f00780c */ /* 0x004fda0003f04270 */
[----:B------:R1:W5:Y:S01]  /*03b0*/  @!P0 LDG.E.64 R6, desc[UR4][R10.64] ;  /* 0x000000040a068981 */ /* 0x000362000c1e1b00 */
[----:B------:R-:W-:Y:S05]  /*03c0*/  @!P0 BRA `(.L_x_7) ;  /* 0x0000000000588947 */ /* 0x000fea0003800000 */
[----:B-----5:R-:W2:Y:S01]  /*03d0*/  LDG.E.64 R6, desc[UR4][R10.64] ;  /* 0x000000040a067981 */ /* 0x020ea2000c1e1b00 */
[----:B------:R-:W-:Y:S01]  /*03e0*/  IADD3 R25, PT, PT, R15, -0x1, RZ ;  /* 0xffffffff0f197810 */ /* 0x000fe20007ffe0ff */
[----:B------:R-:W-:Y:S01]  /*03f0*/  IMAD.MOV.U32 R23, RZ, RZ, R12 ;  /* 0x000000ffff177224 */ /* 0x000fe200078e000c */
[----:B------:R-:W-:Y:S01]  /*0400*/  MOV R18, RZ ;  /* 0x000000ff00127202 */ /* 0x000fe20000000f00 */
[----:B------:R-:W-:Y:S02]  /*0410*/  IMAD.MOV.U32 R24, RZ, RZ, R13 ;  /* 0x000000ffff187224 */ /* 0x000fe400078e000d */
[----:B--2---:R-:W-:Y:S02]  /*0420*/  IMAD.MOV.U32 R21, RZ, RZ, R6 ;  /* 0x000000ffff157224 */ /* 0x004fe400078e0006 */
[----:B------:R-:W-:-:S07]  /*0430*/  IMAD.MOV.U32 R22, RZ, RZ, R7 ;  /* 0x000000ffff167224 */ /* 0x000fce00078e0007 */
.L_x_8:
[----:B------:R-:W-:Y:S01]  /*0440*/  MOV R16, R23 ;  /* 0x0000001700107202 */ /* 0x000fe20000000f00 */
[----:B------:R-:W-:-:S05]  /*0450*/  IMAD.MOV.U32 R17, RZ, RZ, R24 ;  /* 0x000000ffff117224 */ /* 0x000fca00078e0018 */
[----:B------:R0:W2:Y:S02]  /*0460*/  LDG.E R19, desc[UR4][R16.64] ;  /* 0x0000000410137981 */ /* 0x0000a4000c1e1900 */
[----:B0-----:R-:W-:Y:S01]  /*0470*/  IMAD.MOV.U32 R16, RZ, RZ, R21 ;  /* 0x000000ffff107224 */ /* 0x001fe200078e0015 */
[----:B------:R-:W-:-:S05]  /*0480*/  MOV R17, R22 ;  /* 0x0000001600117202 */ /* 0x000fca0000000f00 */
[----:B------:R-:W2:Y:S02]  /*0490*/  LDG.E R20, desc[UR4][R16.64] ;  /* 0x0000000410147981 */ /* 0x000ea4000c1e1900 */
[----:B--2---:R-:W-:-:S13]  /*04a0*/  ISETP.NE.AND P0, PT, R19, R20, PT ;  /* 0x000000141300720c */ /* 0x004fda0003f05270 */
[----:B------:R-:W-:Y:S05]  /*04b0*/  @P0 BRA `(.L_x_6) ;  /* 0x0000000000400947 */ /* 0x000fea0003800000 */
[----:B------:R-:W-:Y:S01]  /*04c0*/  VIADD R18, R18, 0x1 ;  /* 0x0000000112127836 */ /* 0x000fe20000000000 */
[----:B------:R-:W-:Y:S02]  /*04d0*/  IADD3 R23, P2, PT, R23, 0x4, RZ ;  /* 0x0000000417177810 */ /* 0x000fe40007f5e0ff */
[----:B------:R-:W-:Y:S02]  /*04e0*/  IADD3 R21, P1, PT, R21, 0x4, RZ ;  /* 0x0000000415157810 */ /* 0x000fe40007f3e0ff */
[----:B------:R-:W-:Y:S01]  /*04f0*/  ISETP.GE.AND P0, PT, R18, R25, PT ;  /* 0x000000191200720c */ /* 0x000fe20003f06270 */
[----:B------:R-:W-:Y:S01]  /*0500*/  IMAD.X R24, RZ, RZ, R24, P2 ;  /* 0x000000ffff187224 */ /* 0x000fe200010e0618 */
[----:B------:R-:W-:-:S11]  /*0510*/  IADD3.X R22, PT, PT, RZ, R22, RZ, P1, !PT ;  /* 0x00000016ff167210 */ /* 0x000fd60000ffe4ff */
[----:B------:R-:W-:Y:S05]  /*0520*/  @!P0 BRA `(.L_x_8) ;  /* 0xfffffffc00c48947 */ /* 0x000fea000383ffff */
.L_x_7:
[----:B-1----:R-:W2:Y:S01]  /*0530*/  LDG.E R11, desc[UR4][R10.64+0x8] ;  /* 0x000008040a0b7981 */ /* 0x002ea2000c1e1900 */
[----:B-----5:R-:W-:-:S06]  /*0540*/  IMAD.WIDE R12, R15, 0x4, R12 ;  /* 0x000000040f0c7825 */ /* 0x020fcc00078e020c */
[----:B------:R-:W3:Y:S01]  /*0550*/  LDG.E R12, desc[UR4][R12.64+-0x4] ;  /* 0xfffffc040c0c7981 */ /* 0x000ee2000c1e1900 */
[----:B--2---:R-:W-:-:S06]  /*0560*/  IMAD.WIDE R6, R11, 0x4, R6 ;  /* 0x000000040b067825 */ /* 0x004fcc00078e0206 */
[----:B------:R-:W3:Y:S01]  /*0570*/  LDG.E R7, desc[UR4][R6.64+-0x4] ;  /* 0xfffffc0406077981 */ /* 0x000ee2000c1e1900 */
[----:B------:R-:W-:Y:S02]  /*0580*/  PLOP3.LUT P0, PT, PT, PT, PT, 0x80, 0x8 ;  /* 0x000000000008781c */ /* 0x000fe40003f0f070 */
[----:B---3--:R-:W-:-:S13]  /*0590*/  ISETP.NE.AND P1, PT, R12, R7, PT ;  /* 0x000000070c00720c */ /* 0x008fda0003f25270 */
[----:B------:R-:W-:Y:S05]  /*05a0*/  @P1 BREAK.RELIABLE B3 ;  /* 0x0000000000031942 */ /* 0x000fea0003800100 */
[----:B------:R-:W-:Y:S05]  /*05b0*/  @P1 BRA `(.L_x_9) ;  /* 0x0000000000181947 */ /* 0x000fea0003800000 */
.L_x_6:
[----:B------:R-:W-:Y:S05]  /*05c0*/  BSYNC.RELIABLE B3 ;  /* 0x0000000000037941 */ /* 0x000fea0003800100 */
.L_x_5:
[----:B------:R-:W0:Y:S01]  /*05d0*/  LDCU UR6, c[0x0][0x388] ;  /* 0x00007100ff0677ac */ /* 0x000e220008000800 */
[----:B------:R-:W-:-:S04]  /*05e0*/  IADD3 R14, PT, PT, R14, 0x1, RZ ;  /* 0x000000010e0e7810 */ /* 0x000fc80007ffe0ff */
[----:B0-----:R-:W-:-:S13]  /*05f0*/  ISETP.NE.AND P0, PT, R14, UR6, PT ;  /* 0x000000060e007c0c */ /* 0x001fda000bf05270 */
[----:B------:R-:W-:Y:S05]  /*0600*/  @P0 BRA `(.L_x_10) ;  /* 0xfffffffc00480947 */ /* 0x000fea000383ffff */
[----:B------:R-:W-:-:S13]  /*0610*/  PLOP3.LUT P0, PT, PT, PT, PT, 0x8, 0x80 ;  /* 0x000000000080781c */ /* 0x000fda0003f0e170 */
.L_x_9:
[----:B------:R-:W-:Y:S05]  /*0620*/  BSYNC.RECONVERGENT B2 ;  /* 0x0000000000027941 */ /* 0x000fea0003800200 */
.L_x_4:
[----:B------:R-:W-:Y:S01]  /*0630*/  VIADD R9, R9, 0x1 ;  /* 0x0000000109097836 */ /* 0x000fe20000000000 */
[----:B-1----:R-:W-:Y:S01]  /*0640*/  IADD3 R2, PT, PT, R4, 0x1, RZ ;  /* 0x0000000104027810 */ /* 0x002fe20007ffe0ff */
[----:B------:R-:W-:Y:S01]  /*0650*/  VIADD R3, R0, 0x1 ;  /* 0x0000000100037836 */ /* 0x000fe20000000000 */
[----:B------:R-:W-:Y:S01]  /*0660*/  @!P0 IADD3 R2, PT, PT, R4, RZ, RZ ;  /* 0x000000ff04028210 */ /* 0x000fe20007ffe0ff */
[----:B------:R-:W-:Y:S01]  /*0670*/  @P0 IMAD.MOV R3, RZ, RZ, R0 ;  /* 0x000000ffff030224 */ /* 0x000fe200078e0200 */
[----:B------:R-:W-:Y:S02]  /*0680*/  ISETP.NE.AND P1, PT, R9, R8, PT ;  /* 0x000000080900720c */ /* 0x000fe40003f25270 */
[----:B------:R-:W-:Y:S01]  /*0690*/  MOV R4, R2 ;  /* 0x0000000200047202 */ /* 0x000fe20000000f00 */
[----:B------:R-:W-:-:S10]  /*06a0*/  IMAD.MOV.U32 R0, RZ, RZ, R3 ;  /* 0x000000ffff007224 */ /* 0x000fd400078e0003 */
[----:B------:R-:W-:Y:S05]  /*06b0*/  @P1 BRA `(.L_x_11) ;  /* 0xfffffffc000c1947 */ /* 0x000fea000383ffff */
[----:B------:R-:W-:Y:S05]  /*06c0*/  BSYNC.RECONVERGENT B1 ;  /* 0x0000000000017941 */ /* 0x000fea0003800200 */
.L_x_3:
[----:B------:R-:W-:Y:S05]  /*06d0*/  BRA `(.L_x_1) ;  /* 0x0000000000047947 */ /* 0x000fea0003800000 */
.L_x_2:
[----:B------:R-:W-:-:S07]  /*06e0*/  IADD3 R0, PT, PT, R8, -R9, RZ ;  /* 0x8000000908007210 */ /* 0x000fce0007ffe0ff */
.L_x_1:
[----:B------:R-:W-:Y:S05]  /*06f0*/  BSYNC.RECONVERGENT B0 ;  /* 0x0000000000007941 */ /* 0x000fea0003800200 */
.L_x_0:
[----:B------:R-:W-:Y:S05]  /*0700*/  WARPSYNC.ALL ;  /* 0x0000000000007948 */ /* 0x000fea0003800000 */
[----:B------:R-:W0:Y:S08]  /*0710*/  LDC.64 R2, c[0x0][0x390] ;  /* 0x0000e400ff027b82 */ /* 0x000e300000000a00 */
[----:B------:R-:W1:Y:S01]  /*0720*/  LDC.64 R6, c[0x0][0x398] ;  /* 0x0000e600ff067b82 */ /* 0x000e620000000a00 */
[----:B0-----:R-:W-:-:S05]  /*0730*/  IMAD.WIDE R2, R5, 0x4, R2 ;  /* 0x0000000405027825 */ /* 0x001fca00078e0202 */
[----:B------:R-:W-:Y:S01]  /*0740*/  STG.E desc[UR4][R2.64], R4 ;  /* 0x0000000402007986 */ /* 0x000fe2000c101904 */
[----:B-1----:R-:W-:-:S05]  /*0750*/  IMAD.WIDE R6, R5, 0x4, R6 ;  /* 0x0000000405067825 */ /* 0x002fca00078e0206 */
[----:B------:R-:W-:Y:S01]  /*0760*/  STG.E desc[UR4][R6.64], R0 ;  /* 0x0000000006007986 */ /* 0x000fe2000c101904 */
[----:B------:R-:W-:Y:S05]  /*0770*/  EXIT ;  /* 0x000000000000794d */ /* 0x000fea0003800000 */
.L_x_12:
[----:B------:R-:W-:-:S00]  /*0780*/  BRA `(.L_x_12) ;  /* 0xfffffffc00fc7947 */ /* 0x000fc0000383ffff */
[----:B------:R-:W-:-:S00]  /*0790*/  NOP ;  /* 0x0000000000007918 */ /* 0x000fc00000000000 */
        /* <DEDUP_REMOVED lines=14> */
.L_x_13:


//--------------------- .nv.shared.reserved.0     --------------------------
	.section	.nv.shared.reserved.0,"aw",@nobits
	.weak		__nv_reservedSMEM_offset_0_alias
	.size		__nv_reservedSMEM_offset_0_alias, 0, 64
	.other		__nv_reservedSMEM_offset_0_alias,@"STO_CUDA_RESERVED_SHARED STV_DEFAULT"
__nv_reservedSMEM_offset_0_alias:
	.zero		0
	.zero		64


//--------------------- .nv.constant0._Z19findAnomaliesKernelP3RowiPiS1_ --------------------------
	.section	.nv.constant0._Z19findAnomaliesKernelP3RowiPiS1_,"a",@progbits
	.sectionflags	@""
	.align	4
.nv.constant0._Z19findAnomaliesKernelP3RowiPiS1_:
	.zero		928


//--------------------- SYMBOLS --------------------------

	.type		.nv.reservedSmem.offset0,@object
	.size		.nv.reservedSmem.offset0,0x4
